//
// Generated by NVIDIA NVVM Compiler
//
// Compiler Build ID: CL-36424714
// Cuda compilation tools, release 13.0, V13.0.88
// Based on NVVM 20.0.0
//

.version 9.0
.target sm_100
.address_size 64

	// .globl	_Z8mykernelv
.extern .func  (.param .b32 func_retval0) vprintf
(
	.param .b64 vprintf_param_0,
	.param .b64 vprintf_param_1
)
;
.global .align 1 .b8 $str[9] = {116, 58, 32, 37, 105, 32, 10, 32};

.visible .entry _Z8mykernelv()
{
	.local .align 8 .b8 	__local_depot0[8];
	.reg .b64 	%SP;
	.reg .b64 	%SPL;
	.reg .b32 	%r<4>;
	.reg .b64 	%rd<5>;

	mov.u64 	%SPL, __local_depot0;
	cvta.local.u64 	%SP, %SPL;
	add.u64 	%rd1, %SP, 0;
	add.u64 	%rd2, %SPL, 0;
	bar.sync 	0;
	mov.b32 	%r1, 3;
	st.local.u32 	[%rd2], %r1;
	mov.u64 	%rd3, $str;
	cvta.global.u64 	%rd4, %rd3;
	{ // callseq 0, 0
	.param .b64 param0;
	st.param.b64 	[param0], %rd4;
	.param .b64 param1;
	st.param.b64 	[param1], %rd1;
	.param .b32 retval0;
	call.uni (retval0), 
	vprintf, 
	(
	param0, 
	param1
	);
	ld.param.b32 	%r2, [retval0];
	} // callseq 0
	bar.sync 	0;
	ret;

}


// ===== COMPILED SASS (sm_100) =====

	.target	sm_100

	.elftype	@"ET_EXEC"


//--------------------- .note.nv.tkinfo           --------------------------
	.section	.note.nv.tkinfo,"",@"SHT_NOTE"
	.sectionflags	@"SHF_NOTE_NV_TKINFO"
	.tkinfo
        /*0018*/ 	.word	0x00000002
        /*0030*/ 	.string	""
        /*0030*/ 	.string	"ptxas"
        /*0030*/ 	.string	"Cuda compilation tools, release 13.0, V13.0.88"
        /*0030*/ 	.string	"Build cuda_13.0.r13.0/compiler.36424714_0"
        /*0030*/ 	.string	"-arch sm_100 -m 64 "



//--------------------- .note.nv.cuinfo           --------------------------
	.section	.note.nv.cuinfo,"",@"SHT_NOTE"
	.sectionflags	@"SHF_NOTE_NV_CUINFO"
        /*0018*/ 	.short	0x0002
        /*001a*/ 	.short	0x0064
        /*001c*/ 	.short	0x0082
	.zero		2


//--------------------- .nv.info                  --------------------------
	.section	.nv.info,"",@"SHT_CUDA_INFO"
	.align	4


	//----- nvinfo : EIATTR_REGCOUNT
	.align		4
        /*0000*/ 	.byte	0x04, 0x2f
        /*0002*/ 	.short	(.L_2 - .L_1)
	.align		4
.L_1:
        /*0004*/ 	.word	index@(_Z8mykernelv)
        /*0008*/ 	.word	0x00000018


	//----- nvinfo : EIATTR_FRAME_SIZE
	.align		4
.L_2:
        /*000c*/ 	.byte	0x04, 0x11
        /*000e*/ 	.short	(.L_4 - .L_3)
	.align		4
.L_3:
        /*0010*/ 	.word	index@(_Z8mykernelv)
        /*0014*/ 	.word	0x00000008


	//----- nvinfo : EIATTR_MIN_STACK_SIZE
	.align		4
.L_4:
        /*0018*/ 	.byte	0x04, 0x12
        /*001a*/ 	.short	(.L_6 - .L_5)
	.align		4
.L_5:
        /*001c*/ 	.word	index@(_Z8mykernelv)
        /*0020*/ 	.word	0x00000008
.L_6:


//--------------------- .nv.compat                --------------------------
	.section	.nv.compat,"",@"SHT_CUDA_COMPAT_INFO"
	.align	4
        /*0000*/ 	.byte	0x02, 0x09, 0x00, 0x00, 0x02, 0x02, 0x01, 0x00, 0x02, 0x05, 0x05, 0x00, 0x03, 0x07, 0x01, 0x01
        /*0010*/ 	.byte	0x02, 0x03, 0x00, 0x00, 0x02, 0x06, 0x01, 0x00, 0x04, 0x0b, 0x08, 0x00, 0x09, 0x00, 0x00, 0x00
        /*0020*/ 	.byte	0x00, 0x00, 0x00, 0x00


//--------------------- .nv.info._Z8mykernelv     --------------------------
	.section	.nv.info._Z8mykernelv,"",@"SHT_CUDA_INFO"
	.sectionflags	@""
	.align	4


	//----- nvinfo : EIATTR_CUDA_API_VERSION
	.align		4
        /*0000*/ 	.byte	0x04, 0x37
        /*0002*/ 	.short	(.L_8 - .L_7)
.L_7:
        /*0004*/ 	.word	0x00000082


	//----- nvinfo : EIATTR_SPARSE_MMA_MASK
	.align		4
.L_8:
        /*0008*/ 	.byte	0x03, 0x50
        /*000a*/ 	.short	0x0000


	//----- nvinfo : EIATTR_MAXREG_COUNT
	.align		4
        /*000c*/ 	.byte	0x03, 0x1b
        /*000e*/ 	.short	0x00ff


	//----- nvinfo : EIATTR_NUM_BARRIERS
	.align		4
        /*0010*/ 	.byte	0x02, 0x4c
        /*0012*/ 	.byte	0x01
	.zero		1


	//----- nvinfo : EIATTR_EXTERNS
	.align		4
        /*0014*/ 	.byte	0x04, 0x0f
        /*0016*/ 	.short	(.L_10 - .L_9)


	//   ....[0]....
	.align		4
.L_9:
        /*0018*/ 	.word	index@(vprintf)


	//----- nvinfo : EIATTR_MERCURY_ISA_VERSION
	.align		4
.L_10:
        /*001c*/ 	.byte	0x03, 0x5f
        /*001e*/ 	.short	0x0101


	//----- nvinfo : EIATTR_VRC_CTA_INIT_COUNT
	.align		4
        /*0020*/ 	.byte	0x02, 0x4a
	.zero		1
	.zero		1


	//----- nvinfo : EIATTR_SYSCALL_OFFSETS
	.align		4
        /*0024*/ 	.byte	0x04, 0x46
        /*0026*/ 	.short	(.L_12 - .L_11)


	//   ....[0]....
.L_11:
        /*0028*/ 	.word	0x000000f0


	//----- nvinfo : EIATTR_EXIT_INSTR_OFFSETS
	.align		4
.L_12:
        /*002c*/ 	.byte	0x04, 0x1c
        /*002e*/ 	.short	(.L_14 - .L_13)


	//   ....[0]....
.L_13:
        /*0030*/ 	.word	0x00000120


	//----- nvinfo : EIATTR_SW_WAR
	.align		4
.L_14:
        /*0034*/ 	.byte	0x04, 0x36
        /*0036*/ 	.short	(.L_16 - .L_15)
.L_15:
        /*0038*/ 	.word	0x00000008
.L_16:


//--------------------- .nv.callgraph             --------------------------
	.section	.nv.callgraph,"",@"SHT_CUDA_CALLGRAPH"
	.align	4
	.sectionentsize	8
	.align		4
        /*0000*/ 	.word	0x00000000
	.align		4
        /*0004*/ 	.word	0xffffffff
	.align		4
        /*0008*/ 	.word	index@(_Z8mykernelv)
	.align		4
        /*000c*/ 	.word	index@(vprintf)
	.align		4
        /*0010*/ 	.word	0x00000000
	.align		4
        /*0014*/ 	.word	0xfffffffe
	.align		4
        /*0018*/ 	.word	0x00000000
	.align		4
        /*001c*/ 	.word	0xfffffffd
	.align		4
        /*0020*/ 	.word	0x00000000
	.align		4
        /*0024*/ 	.word	0xfffffffc


//--------------------- .nv.constant4             --------------------------
	.section	.nv.constant4,"a",@progbits
	.align	8
	.align		8
.nv.constant4:
        /*0000*/ 	.dword	vprintf
	.align		8
        /*0008*/ 	.dword	$str


//--------------------- .text._Z8mykernelv        --------------------------
	.section	.text._Z8mykernelv,"ax",@progbits
	.align	128
        .global         _Z8mykernelv
        .type           _Z8mykernelv,@function
        .size           _Z8mykernelv,(.L_x_2 - _Z8mykernelv)
        .other          _Z8mykernelv,@"STO_CUDA_ENTRY STV_DEFAULT"
_Z8mykernelv:
.text._Z8mykernelv:
[----:B------:R-:W0:Y:S02]  /*0000*/  LDC R1, c[0x0][0x37c] ;  /* 0x0000df00ff017b82 */ /* 0x000e240000000800 */
[----:B0-----:R-:W-:Y:S01]  /*0010*/  VIADD R1, R1, 0xfffffff8 ;  /* 0xfffffff801017836 */ /* 0x001fe20000000000 */
[----:B------:R-:W-:Y:S01]  /*0020*/  MOV R0, 0x0 ;  /* 0x0000000000007802 */ /* 0x000fe20000000f00 */
[----:B------:R-:W-:Y:S01]  /*0030*/  IMAD.MOV.U32 R8, RZ, RZ, 0x3 ;  /* 0x00000003ff087424 */ /* 0x000fe200078e00ff */
[----:B------:R-:W0:Y:S03]  /*0040*/  LDCU UR4, c[0x0][0x2f8] ;  /* 0x00005f00ff0477ac */ /* 0x000e260008000800 */
[----:B------:R-:W-:Y:S08]  /*0050*/  BAR.SYNC.DEFER_BLOCKING 0x0 ;  /* 0x0000000000007b1d */ /* 0x000ff00000010000 */
[----:B------:R1:W2:Y:S01]  /*0060*/  LDC.64 R2, c[0x4][R0] ;  /* 0x0100000000027b82 */ /* 0x0002a20000000a00 */
[----:B------:R-:W3:Y:S01]  /*0070*/  LDCU.64 UR6, c[0x4][0x8] ;  /* 0x01000100ff0677ac */ /* 0x000ee20008000a00 */
[----:B------:R1:W-:Y:S01]  /*0080*/  STL [R1], R8 ;  /* 0x0000000801007387 */ /* 0x0003e20000100800 */
[----:B------:R-:W4:Y:S01]  /*0090*/  LDCU UR5, c[0x0][0x2fc] ;  /* 0x00005f80ff0577ac */ /* 0x000f220008000800 */
[----:B0-----:R-:W-:-:S02]  /*00a0*/  IADD3 R6, P0, PT, R1, UR4, RZ ;  /* 0x0000000401067c10 */ /* 0x001fc4000ff1e0ff */
[----:B---3--:R-:W-:Y:S01]  /*00b0*/  MOV R4, UR6 ;  /* 0x0000000600047c02 */ /* 0x008fe20008000f00 */
[----:B------:R-:W-:Y:S01]  /*00c0*/  IMAD.U32 R5, RZ, RZ, UR7 ;  /* 0x00000007ff057e24 */ /* 0x000fe2000f8e00ff */
[----:B-1--4-:R-:W-:-:S09]  /*00d0*/  IADD3.X R7, PT, PT, RZ, UR5, RZ, P0, !PT ;  /* 0x00000005ff077c10 */ /* 0x012fd200087fe4ff */
[----:B------:R-:W-:-:S07]  /*00e0*/  LEPC R20, `(.L_x_0) ;  /* 0x000000001014794e */ /* 0x000fce0000000000 */
[----:B--2---:R-:W-:Y:S05]  /*00f0*/  CALL.ABS.NOINC R2 ;  /* 0x0000000002007343 */ /* 0x004fea0003c00000 */
.L_x_0:
[----:B------:R-:W-:Y:S05]  /*0100*/  WARPSYNC.ALL ;  /* 0x0000000000007948 */ /* 0x000fea0003800000 */
[----:B------:R-:W-:Y:S06]  /*0110*/  BAR.SYNC.DEFER_BLOCKING 0x0 ;  /* 0x0000000000007b1d */ /* 0x000fec0000010000 */
[----:B------:R-:W-:Y:S05]  /*0120*/  EXIT ;  /* 0x000000000000794d */ /* 0x000fea0003800000 */
.L_x_1:
[----:B------:R-:W-:-:S00]  /*0130*/  BRA `(.L_x_1) ;  /* 0xfffffffc00fc7947 */ /* 0x000fc0000383ffff */
[----:B------:R-:W-:-:S00]  /*0140*/  NOP ;  /* 0x0000000000007918 */ /* 0x000fc00000000000 */
        /* <DEDUP_REMOVED lines=11> */
.L_x_2:


//--------------------- .nv.global.init           --------------------------
	.section	.nv.global.init,"aw",@progbits
.nv.global.init:
	.type		$str,@object
	.size		$str,(.L_0 - $str)
$str:
        /*0000*/ 	.byte	0x74, 0x3a, 0x20, 0x25, 0x69, 0x20, 0x0a, 0x20, 0x00
.L_0:


//--------------------- .nv.shared.reserved.0     --------------------------
	.section	.nv.shared.reserved.0,"aw",@nobits
	.weak		__nv_reservedSMEM_offset_0_alias
	.size		__nv_reservedSMEM_offset_0_alias, 0, 64
	.other		__nv_reservedSMEM_offset_0_alias,@"STO_CUDA_RESERVED_SHARED STV_DEFAULT"
__nv_reservedSMEM_offset_0_alias:
	.zero		0
	.zero		64


//--------------------- .nv.constant0._Z8mykernelv --------------------------
	.section	.nv.constant0._Z8mykernelv,"a",@progbits
	.sectionflags	@""
	.align	4
.nv.constant0._Z8mykernelv:
	.zero		896


//--------------------- SYMBOLS --------------------------

	.type		.nv.reservedSmem.offset0,@object
	.size		.nv.reservedSmem.offset0,0x4
	.type		vprintf,@function
